//
// Generated by NVIDIA NVVM Compiler
//
// Compiler Build ID: CL-36424714
// Cuda compilation tools, release 13.0, V13.0.88
// Based on NVVM 20.0.0
//

.version 9.0
.target sm_100
.address_size 64

	// .globl	_Z15allReduceKernelPKfPfi
// _ZZ14blockAllReducefN18cooperative_groups4__v112thread_blockEE6shared has been demoted

.visible .entry _Z15allReduceKernelPKfPfi(
	.param .u64 .ptr .align 1 _Z15allReduceKernelPKfPfi_param_0,
	.param .u64 .ptr .align 1 _Z15allReduceKernelPKfPfi_param_1,
	.param .u32 _Z15allReduceKernelPKfPfi_param_2
)
{
	.reg .pred 	%p<19>;
	.reg .b32 	%r<53>;
	.reg .b32 	%f<32>;
	.reg .b64 	%rd<7>;
	// demoted variable
	.shared .align 4 .b8 _ZZ14blockAllReducefN18cooperative_groups4__v112thread_blockEE6shared[128];
	ld.param.u64 	%rd2, [_Z15allReduceKernelPKfPfi_param_0];
	ld.param.u64 	%rd3, [_Z15allReduceKernelPKfPfi_param_1];
	ld.param.u32 	%r12, [_Z15allReduceKernelPKfPfi_param_2];
	mov.u32 	%r13, %ctaid.x;
	mov.u32 	%r1, %ntid.x;
	mov.u32 	%r2, %tid.x;
	mad.lo.s32 	%r52, %r13, %r1, %r2;
	setp.ge.s32 	%p1, %r52, %r12;
	mov.f32 	%f31, 0f00000000;
	@%p1 bra 	$L__BB0_3;
	mov.u32 	%r14, %nctaid.x;
	mul.lo.s32 	%r4, %r1, %r14;
	cvta.to.global.u64 	%rd1, %rd2;
	mov.f32 	%f31, 0f00000000;
$L__BB0_2:
	mul.wide.s32 	%rd4, %r52, 4;
	add.s64 	%rd5, %rd1, %rd4;
	ld.global.f32 	%f6, [%rd5];
	add.f32 	%f31, %f31, %f6;
	add.s32 	%r52, %r52, %r4;
	setp.lt.s32 	%p2, %r52, %r12;
	@%p2 bra 	$L__BB0_2;
$L__BB0_3:
	mov.u32 	%r15, %tid.y;
	mov.u32 	%r16, %tid.z;
	mov.u32 	%r17, %ntid.y;
	mad.lo.s32 	%r18, %r16, %r17, %r15;
	mul.lo.s32 	%r7, %r18, %r1;
	add.s32 	%r8, %r7, %r2;
	mul.lo.s32 	%r19, %r1, %r17;
	mov.u32 	%r20, %ntid.z;
	mul.lo.s32 	%r9, %r19, %r20;
	mov.b32 	%r21, %f31;
	shfl.sync.down.b32	%r22|%p3, %r21, 16, 31, -1;
	mov.b32 	%f7, %r22;
	add.f32 	%f8, %f31, %f7;
	mov.b32 	%r23, %f8;
	shfl.sync.down.b32	%r24|%p4, %r23, 8, 31, -1;
	mov.b32 	%f9, %r24;
	add.f32 	%f10, %f8, %f9;
	mov.b32 	%r25, %f10;
	shfl.sync.down.b32	%r26|%p5, %r25, 4, 31, -1;
	mov.b32 	%f11, %r26;
	add.f32 	%f12, %f10, %f11;
	mov.b32 	%r27, %f12;
	shfl.sync.down.b32	%r28|%p6, %r27, 2, 31, -1;
	mov.b32 	%f13, %r28;
	add.f32 	%f14, %f12, %f13;
	mov.b32 	%r29, %f14;
	shfl.sync.down.b32	%r30|%p7, %r29, 1, 31, -1;
	mov.b32 	%f15, %r30;
	add.f32 	%f16, %f14, %f15;
	mov.b32 	%r31, %f16;
	shfl.sync.idx.b32	%r10|%p8, %r31, 0, 31, -1;
	and.b32  	%r32, %r8, 31;
	setp.ne.s32 	%p9, %r32, 0;
	@%p9 bra 	$L__BB0_5;
	shr.u32 	%r33, %r8, 3;
	mov.u32 	%r34, _ZZ14blockAllReducefN18cooperative_groups4__v112thread_blockEE6shared;
	add.s32 	%r35, %r34, %r33;
	st.shared.u32 	[%r35], %r10;
$L__BB0_5:
	barrier.sync 	0;
	shr.u32 	%r36, %r9, 5;
	setp.ge.u32 	%p10, %r8, %r36;
	@%p10 bra 	$L__BB0_8;
	shl.b32 	%r37, %r8, 2;
	mov.u32 	%r38, _ZZ14blockAllReducefN18cooperative_groups4__v112thread_blockEE6shared;
	add.s32 	%r39, %r38, %r37;
	ld.shared.f32 	%f17, [%r39];
	mov.b32 	%r40, %f17;
	shfl.sync.down.b32	%r41|%p11, %r40, 16, 31, -1;
	mov.b32 	%f18, %r41;
	add.f32 	%f19, %f17, %f18;
	mov.b32 	%r42, %f19;
	shfl.sync.down.b32	%r43|%p12, %r42, 8, 31, -1;
	mov.b32 	%f20, %r43;
	add.f32 	%f21, %f19, %f20;
	mov.b32 	%r44, %f21;
	shfl.sync.down.b32	%r45|%p13, %r44, 4, 31, -1;
	mov.b32 	%f22, %r45;
	add.f32 	%f23, %f21, %f22;
	mov.b32 	%r46, %f23;
	shfl.sync.down.b32	%r47|%p14, %r46, 2, 31, -1;
	mov.b32 	%f24, %r47;
	add.f32 	%f25, %f23, %f24;
	mov.b32 	%r48, %f25;
	shfl.sync.down.b32	%r49|%p15, %r48, 1, 31, -1;
	mov.b32 	%f26, %r49;
	add.f32 	%f27, %f25, %f26;
	mov.b32 	%r50, %f27;
	shfl.sync.idx.b32	%r11|%p16, %r50, 0, 31, -1;
	or.b32  	%r51, %r7, %r2;
	setp.ne.s32 	%p17, %r51, 0;
	@%p17 bra 	$L__BB0_8;
	st.shared.u32 	[_ZZ14blockAllReducefN18cooperative_groups4__v112thread_blockEE6shared], %r11;
$L__BB0_8:
	barrier.sync 	0;
	setp.ne.s32 	%p18, %r2, 0;
	@%p18 bra 	$L__BB0_10;
	ld.shared.f32 	%f28, [_ZZ14blockAllReducefN18cooperative_groups4__v112thread_blockEE6shared];
	cvta.to.global.u64 	%rd6, %rd3;
	atom.global.add.f32 	%f29, [%rd6], %f28;
$L__BB0_10:
	ret;

}


// ===== COMPILED SASS (sm_100) =====

	.target	sm_100

	.elftype	@"ET_EXEC"


//--------------------- .note.nv.tkinfo           --------------------------
	.section	.note.nv.tkinfo,"",@"SHT_NOTE"
	.sectionflags	@"SHF_NOTE_NV_TKINFO"
	.tkinfo
        /*0018*/ 	.word	0x00000002
        /*0030*/ 	.string	""
        /*0030*/ 	.string	"ptxas"
        /*0030*/ 	.string	"Cuda compilation tools, release 13.0, V13.0.88"
        /*0030*/ 	.string	"Build cuda_13.0.r13.0/compiler.36424714_0"
        /*0030*/ 	.string	"-arch sm_100 -m 64 "



//--------------------- .note.nv.cuinfo           --------------------------
	.section	.note.nv.cuinfo,"",@"SHT_NOTE"
	.sectionflags	@"SHF_NOTE_NV_CUINFO"
        /*0018*/ 	.short	0x0002
        /*001a*/ 	.short	0x0064
        /*001c*/ 	.short	0x0082
	.zero		2


//--------------------- .nv.info                  --------------------------
	.section	.nv.info,"",@"SHT_CUDA_INFO"
	.align	4


	//----- nvinfo : EIATTR_REGCOUNT
	.align		4
        /*0000*/ 	.byte	0x04, 0x2f
        /*0002*/ 	.short	(.L_1 - .L_0)
	.align		4
.L_0:
        /*0004*/ 	.word	index@(_Z15allReduceKernelPKfPfi)
        /*0008*/ 	.word	0x00000010


	//----- nvinfo : EIATTR_FRAME_SIZE
	.align		4
.L_1:
        /*000c*/ 	.byte	0x04, 0x11
        /*000e*/ 	.short	(.L_3 - .L_2)
	.align		4
.L_2:
        /*0010*/ 	.word	index@(_Z15allReduceKernelPKfPfi)
        /*0014*/ 	.word	0x00000000


	//----- nvinfo : EIATTR_MIN_STACK_SIZE
	.align		4
.L_3:
        /*0018*/ 	.byte	0x04, 0x12
        /*001a*/ 	.short	(.L_5 - .L_4)
	.align		4
.L_4:
        /*001c*/ 	.word	index@(_Z15allReduceKernelPKfPfi)
        /*0020*/ 	.word	0x00000000
.L_5:


//--------------------- .nv.compat                --------------------------
	.section	.nv.compat,"",@"SHT_CUDA_COMPAT_INFO"
	.align	4
        /*0000*/ 	.byte	0x02, 0x09, 0x00, 0x00, 0x02, 0x02, 0x01, 0x00, 0x02, 0x05, 0x05, 0x00, 0x03, 0x07, 0x01, 0x01
        /*0010*/ 	.byte	0x02, 0x03, 0x00, 0x00, 0x02, 0x06, 0x01, 0x00, 0x04, 0x0b, 0x08, 0x00, 0x09, 0x00, 0x00, 0x00
        /*0020*/ 	.byte	0x00, 0x00, 0x00, 0x00


//--------------------- .nv.info._Z15allReduceKernelPKfPfi --------------------------
	.section	.nv.info._Z15allReduceKernelPKfPfi,"",@"SHT_CUDA_INFO"
	.sectionflags	@""
	.align	4


	//----- nvinfo : EIATTR_CUDA_API_VERSION
	.align		4
        /*0000*/ 	.byte	0x04, 0x37
        /*0002*/ 	.short	(.L_7 - .L_6)
.L_6:
        /*0004*/ 	.word	0x00000082


	//----- nvinfo : EIATTR_KPARAM_INFO
	.align		4
.L_7:
        /*0008*/ 	.byte	0x04, 0x17
        /*000a*/ 	.short	(.L_9 - .L_8)
.L_8:
        /*000c*/ 	.word	0x00000000
        /*0010*/ 	.short	0x0002
        /*0012*/ 	.short	0x0010
        /*0014*/ 	.byte	0x00, 0xf0, 0x11, 0x00


	//----- nvinfo : EIATTR_KPARAM_INFO
	.align		4
.L_9:
        /*0018*/ 	.byte	0x04, 0x17
        /*001a*/ 	.short	(.L_11 - .L_10)
.L_10:
        /*001c*/ 	.word	0x00000000
        /*0020*/ 	.short	0x0001
        /*0022*/ 	.short	0x0008
        /*0024*/ 	.byte	0x00, 0xf5, 0x21, 0x00


	//----- nvinfo : EIATTR_KPARAM_INFO
	.align		4
.L_11:
        /*0028*/ 	.byte	0x04, 0x17
        /*002a*/ 	.short	(.L_13 - .L_12)
.L_12:
        /*002c*/ 	.word	0x00000000
        /*0030*/ 	.short	0x0000
        /*0032*/ 	.short	0x0000
        /*0034*/ 	.byte	0x00, 0xf5, 0x21, 0x00


	//----- nvinfo : EIATTR_SPARSE_MMA_MASK
	.align		4
.L_13:
        /*0038*/ 	.byte	0x03, 0x50
        /*003a*/ 	.short	0x0000


	//----- nvinfo : EIATTR_MAXREG_COUNT
	.align		4
        /*003c*/ 	.byte	0x03, 0x1b
        /*003e*/ 	.short	0x00ff


	//----- nvinfo : EIATTR_NUM_BARRIERS
	.align		4
        /*0040*/ 	.byte	0x02, 0x4c
        /*0042*/ 	.byte	0x01
	.zero		1


	//----- nvinfo : EIATTR_MERCURY_ISA_VERSION
	.align		4
        /*0044*/ 	.byte	0x03, 0x5f
        /*0046*/ 	.short	0x0101


	//----- nvinfo : EIATTR_COOP_GROUP_MASK_REGIDS
	.align		4
        /*0048*/ 	.byte	0x04, 0x29
        /*004a*/ 	.short	(.L_15 - .L_14)


	//   ....[0]....
.L_14:
        /*004c*/ 	.word	0xffffffff


	//   ....[1]....
        /*0050*/ 	.word	0xffffffff


	//   ....[2]....
        /*0054*/ 	.word	0xffffffff


	//   ....[3]....
        /*0058*/ 	.word	0xffffffff


	//   ....[4]....
        /*005c*/ 	.word	0xffffffff


	//   ....[5]....
        /*0060*/ 	.word	0xffffffff


	//   ....[6]....
        /*0064*/ 	.word	0xffffffff


	//   ....[7]....
        /*0068*/ 	.word	0xffffffff


	//   ....[8]....
        /*006c*/ 	.word	0xffffffff


	//   ....[9]....
        /*0070*/ 	.word	0xffffffff


	//   ....[10]....
        /*0074*/ 	.word	0xffffffff


	//   ....[11]....
        /*0078*/ 	.word	0xffffffff


	//   ....[12]....
        /*007c*/ 	.word	0xffffffff


	//   ....[13]....
        /*0080*/ 	.word	0xffffffff


	//   ....[14]....
        /*0084*/ 	.word	0x0500000a


	//   ....[15]....
        /*0088*/ 	.word	0x0500000a


	//   ....[16]....
        /*008c*/ 	.word	0x0500000a


	//   ....[17]....
        /*0090*/ 	.word	0x0500000a


	//   ....[18]....
        /*0094*/ 	.word	0x0500000a


	//----- nvinfo : EIATTR_COOP_GROUP_INSTR_OFFSETS
	.align		4
.L_15:
        /*0098*/ 	.byte	0x04, 0x28
        /*009a*/ 	.short	(.L_17 - .L_16)


	//   ....[0]....
.L_16:
        /*009c*/ 	.word	0x00000160


	//   ....[1]....
        /*00a0*/ 	.word	0x000001c0


	//   ....[2]....
        /*00a4*/ 	.word	0x000001f0


	//   ....[3]....
        /*00a8*/ 	.word	0x00000230


	//   ....[4]....
        /*00ac*/ 	.word	0x000002b0


	//   ....[5]....
        /*00b0*/ 	.word	0x000002f0


	//   ....[6]....
        /*00b4*/ 	.word	0x00000310


	//   ....[7]....
        /*00b8*/ 	.word	0x000003b0


	//   ....[8]....
        /*00bc*/ 	.word	0x000003d0


	//   ....[9]....
        /*00c0*/ 	.word	0x000003f0


	//   ....[10]....
        /*00c4*/ 	.word	0x00000410


	//   ....[11]....
        /*00c8*/ 	.word	0x00000430


	//   ....[12]....
        /*00cc*/ 	.word	0x00000460


	//   ....[13]....
        /*00d0*/ 	.word	0x000004b0


	//   ....[14]....
        /*00d4*/ 	.word	0x00000580


	//   ....[15]....
        /*00d8*/ 	.word	0x000005f0


	//   ....[16]....
        /*00dc*/ 	.word	0x00000660


	//   ....[17]....
        /*00e0*/ 	.word	0x000006d0


	//   ....[18]....
        /*00e4*/ 	.word	0x00000740


	//----- nvinfo : EIATTR_VRC_CTA_INIT_COUNT
	.align		4
.L_17:
        /*00e8*/ 	.byte	0x02, 0x4a
	.zero		1
	.zero		1


	//----- nvinfo : EIATTR_EXIT_INSTR_OFFSETS
	.align		4
        /*00ec*/ 	.byte	0x04, 0x1c
        /*00ee*/ 	.short	(.L_19 - .L_18)


	//   ....[0]....
.L_18:
        /*00f0*/ 	.word	0x000004c0


	//   ....[1]....
        /*00f4*/ 	.word	0x00000530


	//----- nvinfo : EIATTR_CRS_STACK_SIZE
	.align		4
.L_19:
        /*00f8*/ 	.byte	0x04, 0x1e
        /*00fa*/ 	.short	(.L_21 - .L_20)
.L_20:
        /*00fc*/ 	.word	0x00000000


	//----- nvinfo : EIATTR_CBANK_PARAM_SIZE
	.align		4
.L_21:
        /*0100*/ 	.byte	0x03, 0x19
        /*0102*/ 	.short	0x0014


	//----- nvinfo : EIATTR_PARAM_CBANK
	.align		4
        /*0104*/ 	.byte	0x04, 0x0a
        /*0106*/ 	.short	(.L_23 - .L_22)
	.align		4
.L_22:
        /*0108*/ 	.word	index@(.nv.constant0._Z15allReduceKernelPKfPfi)
        /*010c*/ 	.short	0x0380
        /*010e*/ 	.short	0x0014


	//----- nvinfo : EIATTR_SW_WAR
	.align		4
.L_23:
        /*0110*/ 	.byte	0x04, 0x36
        /*0112*/ 	.short	(.L_25 - .L_24)
.L_24:
        /*0114*/ 	.word	0x00000008
.L_25:


//--------------------- .nv.callgraph             --------------------------
	.section	.nv.callgraph,"",@"SHT_CUDA_CALLGRAPH"
	.align	4
	.sectionentsize	8
	.align		4
        /*0000*/ 	.word	0x00000000
	.align		4
        /*0004*/ 	.word	0xffffffff
	.align		4
        /*0008*/ 	.word	0x00000000
	.align		4
        /*000c*/ 	.word	0xfffffffe
	.align		4
        /*0010*/ 	.word	0x00000000
	.align		4
        /*0014*/ 	.word	0xfffffffd
	.align		4
        /*0018*/ 	.word	0x00000000
	.align		4
        /*001c*/ 	.word	0xfffffffc


//--------------------- .text._Z15allReduceKernelPKfPfi --------------------------
	.section	.text._Z15allReduceKernelPKfPfi,"ax",@progbits
	.align	128
        .global         _Z15allReduceKernelPKfPfi
        .type           _Z15allReduceKernelPKfPfi,@function
        .size           _Z15allReduceKernelPKfPfi,(.L_x_12 - _Z15allReduceKernelPKfPfi)
        .other          _Z15allReduceKernelPKfPfi,@"STO_CUDA_ENTRY STV_DEFAULT"
_Z15allReduceKernelPKfPfi:
.text._Z15allReduceKernelPKfPfi:
[----:B------:R-:W-:Y:S01]  /*0000*/  LDC R1, c[0x0][0x37c] ;  /* 0x0000df00ff017b82 */ /* 0x000fe20000000800 */
[----:B------:R-:W0:Y:S07]  /*0010*/  S2R R0, SR_TID.X ;  /* 0x0000000000007919 */ /* 0x000e2e0000002100 */
[----:B------:R-:W0:Y:S01]  /*0020*/  S2UR UR4, SR_CTAID.X ;  /* 0x00000000000479c3 */ /* 0x000e220000002500 */
[----:B------:R-:W1:Y:S01]  /*0030*/  LDCU UR5, c[0x0][0x390] ;  /* 0x00007200ff0577ac */ /* 0x000e620008000800 */
[----:B------:R-:W-:Y:S01]  /*0040*/  BSSY.RECONVERGENT B0, `(.L_x_0) ;  /* 0x0000011000007945 */ /* 0x000fe20003800200 */
[----:B------:R-:W-:Y:S01]  /*0050*/  HFMA2 R8, -RZ, RZ, 0, 0 ;  /* 0x00000000ff087431 */ /* 0x000fe200000001ff */
[----:B------:R-:W2:Y:S04]  /*0060*/  LDCU.64 UR6, c[0x0][0x358] ;  /* 0x00006b00ff0677ac */ /* 0x000ea80008000a00 */
[----:B------:R-:W0:Y:S02]  /*0070*/  LDC R3, c[0x0][0x360] ;  /* 0x0000d800ff037b82 */ /* 0x000e240000000800 */
[----:B0-----:R-:W-:-:S05]  /*0080*/  IMAD R2, R3, UR4, R0 ;  /* 0x0000000403027c24 */ /* 0x001fca000f8e0200 */
[----:B-1----:R-:W-:-:S13]  /*0090*/  ISETP.GE.AND P0, PT, R2, UR5, PT ;  /* 0x0000000502007c0c */ /* 0x002fda000bf06270 */
[----:B--2---:R-:W-:Y:S05]  /*00a0*/  @P0 BRA `(.L_x_1) ;  /* 0x0000000000280947 */ /* 0x004fea0003800000 */
[----:B------:R-:W0:Y:S01]  /*00b0*/  LDC.64 R6, c[0x0][0x380] ;  /* 0x0000e000ff067b82 */ /* 0x000e220000000a00 */
[----:B------:R-:W1:Y:S01]  /*00c0*/  LDCU UR4, c[0x0][0x370] ;  /* 0x00006e00ff0477ac */ /* 0x000e620008000800 */
[----:B------:R-:W-:Y:S01]  /*00d0*/  MOV R8, RZ ;  /* 0x000000ff00087202 */ /* 0x000fe20000000f00 */
[----:B-1----:R-:W-:-:S07]  /*00e0*/  IMAD R9, R3, UR4, RZ ;  /* 0x0000000403097c24 */ /* 0x002fce000f8e02ff */
.L_x_2:
[----:B0-----:R-:W-:-:S06]  /*00f0*/  IMAD.WIDE R4, R2, 0x4, R6 ;  /* 0x0000000402047825 */ /* 0x001fcc00078e0206 */
[----:B------:R-:W2:Y:S01]  /*0100*/  LDG.E R5, desc[UR6][R4.64] ;  /* 0x0000000604057981 */ /* 0x000ea2000c1e1900 */
[----:B------:R-:W-:-:S04]  /*0110*/  IADD3 R2, PT, PT, R9, R2, RZ ;  /* 0x0000000209027210 */ /* 0x000fc80007ffe0ff */
[----:B------:R-:W-:Y:S01]  /*0120*/  ISETP.GE.AND P0, PT, R2, UR5, PT ;  /* 0x0000000502007c0c */ /* 0x000fe2000bf06270 */
[----:B--2---:R-:W-:-:S12]  /*0130*/  FADD R8, R5, R8 ;  /* 0x0000000805087221 */ /* 0x004fd80000000000 */
[----:B------:R-:W-:Y:S05]  /*0140*/  @!P0 BRA `(.L_x_2) ;  /* 0xfffffffc00e88947 */ /* 0x000fea000383ffff */
.L_x_1:
[----:B------:R-:W-:Y:S05]  /*0150*/  BSYNC.RECONVERGENT B0 ;  /* 0x0000000000007941 */ /* 0x000fea0003800200 */
.L_x_0:
[----:B------:R-:W0:Y:S01]  /*0160*/  SHFL.DOWN PT, R5, R8, 0x10, 0x1f ;  /* 0x0a001f0008057f89 */ /* 0x000e2200000e0000 */
[----:B------:R-:W1:Y:S01]  /*0170*/  LDCU UR4, c[0x0][0x364] ;  /* 0x00006c80ff0477ac */ /* 0x000e620008000800 */
[----:B------:R-:W1:Y:S01]  /*0180*/  S2R R2, SR_TID.Y ;  /* 0x0000000000027919 */ /* 0x000e620000002200 */
[----:B------:R-:W2:Y:S01]  /*0190*/  LDCU UR5, c[0x0][0x368] ;  /* 0x00006d00ff0577ac */ /* 0x000ea20008000800 */
[----:B------:R-:W1:Y:S01]  /*01a0*/  S2R R9, SR_TID.Z ;  /* 0x0000000000097919 */ /* 0x000e620000002300 */
[----:B0-----:R-:W-:-:S05]  /*01b0*/  FADD R4, R5, R8 ;  /* 0x0000000805047221 */ /* 0x001fca0000000000 */
[----:B------:R-:W0:Y:S01]  /*01c0*/  SHFL.DOWN PT, R5, R4, 0x8, 0x1f ;  /* 0x09001f0004057f89 */ /* 0x000e2200000e0000 */
[----:B-1----:R-:W-:Y:S02]  /*01d0*/  IMAD R2, R9, UR4, R2 ;  /* 0x0000000409027c24 */ /* 0x002fe4000f8e0202 */
[----:B0-----:R-:W-:-:S05]  /*01e0*/  FADD R6, R4, R5 ;  /* 0x0000000504067221 */ /* 0x001fca0000000000 */
[----:B------:R-:W0:Y:S02]  /*01f0*/  SHFL.DOWN PT, R5, R6, 0x4, 0x1f ;  /* 0x08801f0006057f89 */ /* 0x000e2400000e0000 */
[----:B0-----:R-:W-:Y:S01]  /*0200*/  FADD R7, R6, R5 ;  /* 0x0000000506077221 */ /* 0x001fe20000000000 */
[----:B------:R-:W-:Y:S02]  /*0210*/  IMAD R5, R2, R3, RZ ;  /* 0x0000000302057224 */ /* 0x000fe400078e02ff */
[----:B------:R-:W-:Y:S02]  /*0220*/  IMAD R3, R3, UR4, RZ ;  /* 0x0000000403037c24 */ /* 0x000fe4000f8e02ff */
[----:B------:R-:W0:Y:S01]  /*0230*/  SHFL.DOWN PT, R10, R7, 0x2, 0x1f ;  /* 0x08401f00070a7f89 */ /* 0x000e2200000e0000 */
[----:B------:R-:W-:Y:S02]  /*0240*/  IMAD.IADD R2, R5, 0x1, R0 ;  /* 0x0000000105027824 */ /* 0x000fe400078e0200 */
[----:B--2---:R-:W-:-:S03]  /*0250*/  IMAD R3, R3, UR5, RZ ;  /* 0x0000000503037c24 */ /* 0x004fc6000f8e02ff */
[----:B------:R-:W-:Y:S02]  /*0260*/  LOP3.LUT P0, RZ, R2, 0x1f, RZ, 0xc0, !PT ;  /* 0x0000001f02ff7812 */ /* 0x000fe4000780c0ff */
[----:B------:R-:W-:-:S11]  /*0270*/  SHF.R.U32.HI R3, RZ, 0x5, R3 ;  /* 0x00000005ff037819 */ /* 0x000fd60000011603 */
[----:B------:R-:W1:Y:S01]  /*0280*/  @!P0 S2R R11, SR_CgaCtaId ;  /* 0x00000000000b8919 */ /* 0x000e620000008800 */
[----:B------:R-:W-:Y:S01]  /*0290*/  @!P0 MOV R4, 0x400 ;  /* 0x0000040000048802 */ /* 0x000fe20000000f00 */
[----:B0-----:R-:W-:-:S05]  /*02a0*/  FADD R10, R7, R10 ;  /* 0x0000000a070a7221 */ /* 0x001fca0000000000 */
[----:B------:R-:W0:Y:S01]  /*02b0*/  SHFL.DOWN PT, R9, R10, 0x1, 0x1f ;  /* 0x08201f000a097f89 */ /* 0x000e2200000e0000 */
[----:B-1----:R-:W-:Y:S01]  /*02c0*/  @!P0 LEA R7, R11, R4, 0x18 ;  /* 0x000000040b078211 */ /* 0x002fe200078ec0ff */
[----:B0-----:R-:W-:-:S03]  /*02d0*/  FADD R9, R10, R9 ;  /* 0x000000090a097221 */ /* 0x001fc60000000000 */
[C---:B------:R-:W-:Y:S02]  /*02e0*/  @!P0 LEA.HI R7, R2.reuse, R7, RZ, 0x1d ;  /* 0x0000000702078211 */ /* 0x040fe400078fe8ff */
[----:B------:R-:W0:Y:S04]  /*02f0*/  SHFL.IDX PT, R6, R9, RZ, 0x1f ;  /* 0x00001fff09067589 */ /* 0x000e2800000e0000 */
[----:B0-----:R0:W-:Y:S01]  /*0300*/  @!P0 STS [R7], R6 ;  /* 0x0000000607008388 */ /* 0x0011e20000000800 */
[----:B------:R-:W-:Y:S01]  /*0310*/  BAR.SYNC.DEFER_BLOCKING 0x0 ;  /* 0x0000000000007b1d */ /* 0x000fe20000010000 */
[----:B------:R-:W-:-:S13]  /*0320*/  ISETP.GE.U32.AND P0, PT, R2, R3, PT ;  /* 0x000000030200720c */ /* 0x000fda0003f06070 */
[----:B0-----:R-:W-:Y:S05]  /*0330*/  @P0 BRA `(.L_x_3) ;  /* 0x0000000000540947 */ /* 0x001fea0003800000 */
[----:B------:R-:W0:Y:S01]  /*0340*/  S2R R4, SR_CgaCtaId ;  /* 0x0000000000047919 */ /* 0x000e220000008800 */
[----:B------:R-:W-:Y:S01]  /*0350*/  MOV R3, 0x400 ;  /* 0x0000040000037802 */ /* 0x000fe20000000f00 */
[----:B------:R-:W-:-:S03]  /*0360*/  UMOV UR4, 0xffffffff ;  /* 0xffffffff00047882 */ /* 0x000fc60000000000 */
[----:B0-----:R-:W-:-:S04]  /*0370*/  LEA R8, R4, R3, 0x18 ;  /* 0x0000000304087211 */ /* 0x001fc800078ec0ff */
[----:B------:R-:W-:-:S06]  /*0380*/  LEA R2, R2, R8, 0x2 ;  /* 0x0000000802027211 */ /* 0x000fcc00078e10ff */
[----:B------:R-:W0:Y:S01]  /*0390*/  LDS R2, [R2] ;  /* 0x0000000002027984 */ /* 0x000e220000000800 */
[----:B------:R-:W-:Y:S05]  /*03a0*/  BRA.DIV UR4, `(.L_x_4) ;  /* 0x0000000204647947 */ /* 0x000fea000b800000 */
[----:B0-----:R-:W0:Y:S02]  /*03b0*/  SHFL.DOWN PT, R3, R2, 0x10, 0x1f ;  /* 0x0a001f0002037f89 */ /* 0x001e2400000e0000 */
[----:B0-----:R-:W-:-:S05]  /*03c0*/  FADD R3, R2, R3 ;  /* 0x0000000302037221 */ /* 0x001fca0000000000 */
[----:B------:R-:W0:Y:S02]  /*03d0*/  SHFL.DOWN PT, R4, R3, 0x8, 0x1f ;  /* 0x09001f0003047f89 */ /* 0x000e2400000e0000 */
[----:B0-----:R-:W-:-:S05]  /*03e0*/  FADD R4, R3, R4 ;  /* 0x0000000403047221 */ /* 0x001fca0000000000 */
[----:B------:R-:W0:Y:S02]  /*03f0*/  SHFL.DOWN PT, R7, R4, 0x4, 0x1f ;  /* 0x08801f0004077f89 */ /* 0x000e2400000e0000 */
[----:B0-----:R-:W-:-:S05]  /*0400*/  FADD R7, R4, R7 ;  /* 0x0000000704077221 */ /* 0x001fca0000000000 */
[----:B------:R-:W0:Y:S02]  /*0410*/  SHFL.DOWN PT, R6, R7, 0x2, 0x1f ;  /* 0x08401f0007067f89 */ /* 0x000e2400000e0000 */
[----:B0-----:R-:W-:-:S05]  /*0420*/  FADD R6, R7, R6 ;  /* 0x0000000607067221 */ /* 0x001fca0000000000 */
[----:B------:R0:W1:Y:S02]  /*0430*/  SHFL.DOWN PT, R9, R6, 0x1, 0x1f ;  /* 0x08201f0006097f89 */ /* 0x00006400000e0000 */
.L_x_10:
[----:B-1----:R-:W-:Y:S01]  /*0440*/  FADD R9, R6, R9 ;  /* 0x0000000906097221 */ /* 0x002fe20000000000 */
[----:B------:R-:W-:Y:S05]  /*0450*/  WARPSYNC.ALL ;  /* 0x0000000000007948 */ /* 0x000fea0003800000 */
[----:B------:R-:W1:Y:S01]  /*0460*/  SHFL.IDX PT, R9, R9, RZ, 0x1f ;  /* 0x00001fff09097589 */ /* 0x000e6200000e0000 */
[----:B------:R-:W-:-:S13]  /*0470*/  LOP3.LUT P0, RZ, R5, R0, RZ, 0xfc, !PT ;  /* 0x0000000005ff7212 */ /* 0x000fda000780fcff */
[----:B-1----:R1:W-:Y:S02]  /*0480*/  @!P0 STS [R8], R9 ;  /* 0x0000000908008388 */ /* 0x0023e40000000800 */
.L_x_3:
[----:B------:R-:W-:Y:S01]  /*0490*/  ISETP.NE.AND P0, PT, R0, RZ, PT ;  /* 0x000000ff0000720c */ /* 0x000fe20003f05270 */
[----:B------:R-:W-:Y:S05]  /*04a0*/  WARPSYNC.ALL ;  /* 0x0000000000007948 */ /* 0x000fea0003800000 */
[----:B------:R-:W-:Y:S07]  /*04b0*/  BAR.SYNC.DEFER_BLOCKING 0x0 ;  /* 0x0000000000007b1d */ /* 0x000fee0000010000 */
[----:B------:R-:W-:Y:S05]  /*04c0*/  @P0 EXIT ;  /* 0x000000000000094d */ /* 0x000fea0003800000 */
[----:B------:R-:W2:Y:S01]  /*04d0*/  S2UR UR5, SR_CgaCtaId ;  /* 0x00000000000579c3 */ /* 0x000ea20000008800 */
[----:B------:R-:W-:-:S07]  /*04e0*/  UMOV UR4, 0x400 ;  /* 0x0000040000047882 */ /* 0x000fce0000000000 */
[----:B------:R-:W3:Y:S01]  /*04f0*/  LDC.64 R2, c[0x0][0x388] ;  /* 0x0000e200ff027b82 */ /* 0x000ee20000000a00 */
[----:B--2---:R-:W-:-:S09]  /*0500*/  ULEA UR4, UR5, UR4, 0x18 ;  /* 0x0000000405047291 */ /* 0x004fd2000f8ec0ff */
[----:B------:R-:W3:Y:S04]  /*0510*/  LDS R5, [UR4] ;  /* 0x00000004ff057984 */ /* 0x000ee80008000800 */
[----:B---3--:R-:W-:Y:S01]  /*0520*/  REDG.E.ADD.F32.FTZ.RN.STRONG.GPU desc[UR6][R2.64], R5 ;  /* 0x00000005020079a6 */ /* 0x008fe2000c12f306 */
[----:B------:R-:W-:Y:S05]  /*0530*/  EXIT ;  /* 0x000000000000794d */ /* 0x000fea0003800000 */
.L_x_4:
[----:B------:R-:W-:Y:S02]  /*0540*/  HFMA2 R11, -RZ, RZ, 0, 9.5367431640625e-07 ;  /* 0x00000010ff0b7431 */ /* 0x000fe400000001ff */
[----:B------:R-:W-:Y:S01]  /*0550*/  IMAD.MOV.U32 R13, RZ, RZ, 0x1f ;  /* 0x0000001fff0d7424 */ /* 0x000fe200078e00ff */
[----:B------:R-:W-:-:S07]  /*0560*/  MOV R10, 0xffffffff ;  /* 0xffffffff000a7802 */ /* 0x000fce0000000f00 */
[----:B0-----:R-:W-:Y:S05]  /*0570*/  WARPSYNC.COLLECTIVE R10, `(.L_x_5) ;  /* 0x000000000a087348 */ /* 0x001fea0003c00000 */
[----:B0-----:R0:W1:Y:S02]  /*0580*/  SHFL.DOWN P0, R9, R2, R11, R13 ;  /* 0x0800000b02097389 */ /* 0x001064000000000d */
[----:B01----:R-:W-:Y:S05]  /*0590*/  ENDCOLLECTIVE ;  /* 0x000000000000791b */ /* 0x003fea0003800000 */
.L_x_5:
[----:B------:R-:W-:Y:S01]  /*05a0*/  HFMA2 R11, -RZ, RZ, 0, 4.76837158203125e-07 ;  /* 0x00000008ff0b7431 */ /* 0x000fe200000001ff */
[----:B------:R-:W-:-:S05]  /*05b0*/  MOV R3, R9 ;  /* 0x0000000900037202 */ /* 0x000fca0000000f00 */
[----:B------:R-:W-:-:S04]  /*05c0*/  FADD R3, R2, R3 ;  /* 0x0000000302037221 */ /* 0x000fc80000000000 */
[----:B------:R-:W-:-:S07]  /*05d0*/  IMAD.MOV.U32 R2, RZ, RZ, R3 ;  /* 0x000000ffff027224 */ /* 0x000fce00078e0003 */
[----:B------:R-:W-:Y:S05]  /*05e0*/  WARPSYNC.COLLECTIVE R10, `(.L_x_6) ;  /* 0x000000000a087348 */ /* 0x000fea0003c00000 */
[----:B------:R0:W1:Y:S02]  /*05f0*/  SHFL.DOWN P0, R9, R2, R11, R13 ;  /* 0x0800000b02097389 */ /* 0x000064000000000d */
[----:B01----:R-:W-:Y:S05]  /*0600*/  ENDCOLLECTIVE ;  /* 0x000000000000791b */ /* 0x003fea0003800000 */
.L_x_6:
[----:B------:R-:W-:Y:S01]  /*0610*/  HFMA2 R11, -RZ, RZ, 0, 2.384185791015625e-07 ;  /* 0x00000004ff0b7431 */ /* 0x000fe200000001ff */
[----:B------:R-:W-:-:S05]  /*0620*/  MOV R4, R9 ;  /* 0x0000000900047202 */ /* 0x000fca0000000f00 */
[----:B------:R-:W-:-:S04]  /*0630*/  FADD R4, R3, R4 ;  /* 0x0000000403047221 */ /* 0x000fc80000000000 */
[----:B------:R-:W-:-:S07]  /*0640*/  IMAD.MOV.U32 R2, RZ, RZ, R4 ;  /* 0x000000ffff027224 */ /* 0x000fce00078e0004 */
[----:B------:R-:W-:Y:S05]  /*0650*/  WARPSYNC.COLLECTIVE R10, `(.L_x_7) ;  /* 0x000000000a087348 */ /* 0x000fea0003c00000 */
[----:B------:R0:W1:Y:S02]  /*0660*/  SHFL.DOWN P0, R9, R2, R11, R13 ;  /* 0x0800000b02097389 */ /* 0x000064000000000d */
[----:B01----:R-:W-:Y:S05]  /*0670*/  ENDCOLLECTIVE ;  /* 0x000000000000791b */ /* 0x003fea0003800000 */
.L_x_7:
[----:B------:R-:W-:Y:S01]  /*0680*/  IMAD.MOV.U32 R11, RZ, RZ, 0x2 ;  /* 0x00000002ff0b7424 */ /* 0x000fe200078e00ff */
[----:B------:R-:W-:-:S05]  /*0690*/  MOV R7, R9 ;  /* 0x0000000900077202 */ /* 0x000fca0000000f00 */
[----:B------:R-:W-:-:S05]  /*06a0*/  FADD R7, R4, R7 ;  /* 0x0000000704077221 */ /* 0x000fca0000000000 */
[----:B------:R-:W-:-:S07]  /*06b0*/  MOV R2, R7 ;  /* 0x0000000700027202 */ /* 0x000fce0000000f00 */
[----:B------:R-:W-:Y:S05]  /*06c0*/  WARPSYNC.COLLECTIVE R10, `(.L_x_8) ;  /* 0x000000000a087348 */ /* 0x000fea0003c00000 */
[----:B------:R0:W1:Y:S02]  /*06d0*/  SHFL.DOWN P0, R9, R2, R11, R13 ;  /* 0x0800000b02097389 */ /* 0x000064000000000d */
[----:B01----:R-:W-:Y:S05]  /*06e0*/  ENDCOLLECTIVE ;  /* 0x000000000000791b */ /* 0x003fea0003800000 */
.L_x_8:
[----:B------:R-:W-:Y:S01]  /*06f0*/  HFMA2 R11, -RZ, RZ, 0, 5.9604644775390625e-08 ;  /* 0x00000001ff0b7431 */ /* 0x000fe200000001ff */
[----:B------:R-:W-:-:S05]  /*0700*/  MOV R6, R9 ;  /* 0x0000000900067202 */ /* 0x000fca0000000f00 */
[----:B------:R-:W-:-:S05]  /*0710*/  FADD R6, R7, R6 ;  /* 0x0000000607067221 */ /* 0x000fca0000000000 */
[----:B------:R-:W-:-:S07]  /*0720*/  MOV R2, R6 ;  /* 0x0000000600027202 */ /* 0x000fce0000000f00 */
[----:B------:R-:W-:Y:S05]  /*0730*/  WARPSYNC.COLLECTIVE R10, `(.L_x_9) ;  /* 0x000000000a087348 */ /* 0x000fea0003c00000 */
[----:B------:R0:W1:Y:S02]  /*0740*/  SHFL.DOWN P0, R9, R2, R11, R13 ;  /* 0x0800000b02097389 */ /* 0x000064000000000d */
[----:B01----:R-:W-:Y:S05]  /*0750*/  ENDCOLLECTIVE ;  /* 0x000000000000791b */ /* 0x003fea0003800000 */
.L_x_9:
[----:B------:R-:W-:Y:S05]  /*0760*/  BRA `(.L_x_10) ;  /* 0xfffffffc00347947 */ /* 0x000fea000383ffff */
.L_x_11:
[----:B------:R-:W-:-:S00]  /*0770*/  BRA `(.L_x_11) ;  /* 0xfffffffc00fc7947 */ /* 0x000fc0000383ffff */
[----:B------:R-:W-:-:S00]  /*0780*/  NOP ;  /* 0x0000000000007918 */ /* 0x000fc00000000000 */
[----:B------:R-:W-:-:S00]  /*0790*/  NOP ;  /* 0x0000000000007918 */ /* 0x000fc00000000000 */
[----:B------:R-:W-:-:S00]  /*07a0*/  NOP ;  /* 0x0000000000007918 */ /* 0x000fc00000000000 */
[----:B------:R-:W-:-:S00]  /*07b0*/  NOP ;  /* 0x0000000000007918 */ /* 0x000fc00000000000 */
[----:B------:R-:W-:-:S00]  /*07c0*/  NOP ;  /* 0x0000000000007918 */ /* 0x000fc00000000000 */
[----:B------:R-:W-:-:S00]  /*07d0*/  NOP ;  /* 0x0000000000007918 */ /* 0x000fc00000000000 */
[----:B------:R-:W-:-:S00]  /*07e0*/  NOP ;  /* 0x0000000000007918 */ /* 0x000fc00000000000 */
[----:B------:R-:W-:-:S00]  /*07f0*/  NOP ;  /* 0x0000000000007918 */ /* 0x000fc00000000000 */
.L_x_12:


//--------------------- .nv.shared._Z15allReduceKernelPKfPfi --------------------------
	.section	.nv.shared._Z15allReduceKernelPKfPfi,"aw",@nobits
	.sectionflags	@""
	.align	4
.nv.shared._Z15allReduceKernelPKfPfi:
	.zero		1152


//--------------------- .nv.shared.reserved.0     --------------------------
	.section	.nv.shared.reserved.0,"aw",@nobits
	.weak		__nv_reservedSMEM_offset_0_alias
	.size		__nv_reservedSMEM_offset_0_alias, 0, 64
	.other		__nv_reservedSMEM_offset_0_alias,@"STO_CUDA_RESERVED_SHARED STV_DEFAULT"
__nv_reservedSMEM_offset_0_alias:
	.zero		0
	.zero		64


//--------------------- .nv.constant0._Z15allReduceKernelPKfPfi --------------------------
	.section	.nv.constant0._Z15allReduceKernelPKfPfi,"a",@progbits
	.sectionflags	@""
	.align	4
.nv.constant0._Z15allReduceKernelPKfPfi:
	.zero		916


//--------------------- SYMBOLS --------------------------

	.type		.nv.reservedSmem.offset0,@object
	.size		.nv.reservedSmem.offset0,0x4
	.type		.nv.reservedSmem.cap,@object
	.size		.nv.reservedSmem.cap,0x4
